	.headerflags	@"EF_CUDA_TEXMODE_UNIFIED EF_CUDA_64BIT_ADDRESS EF_CUDA_ACCELERATORS EF_CUDA_SM90 EF_CUDA_VIRTUAL_SM(EF_CUDA_SM90)"
	.elftype	@"ET_EXEC"


//--------------------- .nv.info                  --------------------------
	.section	.nv.info,"",@"SHT_CUDA_INFO"
	.align	4


	//----- nvinfo : EIATTR_REGCOUNT
	.align		4
        /*0000*/ 	.byte	0x04, 0x2f
        /*0002*/ 	.short	(.L_1 - .L_0)
	.align		4
.L_0:
        /*0004*/ 	.word	index@(triton_poi_fused_reflection_pad2d_40)
        /*0008*/ 	.word	0x0000000c


	//----- nvinfo : EIATTR_MIN_STACK_SIZE
	.align		4
.L_1:
        /*000c*/ 	.byte	0x04, 0x12
        /*000e*/ 	.short	(.L_3 - .L_2)
	.align		4
.L_2:
        /*0010*/ 	.word	index@(triton_poi_fused_reflection_pad2d_40)
        /*0014*/ 	.word	0x00000000


	//----- nvinfo : EIATTR_FRAME_SIZE
	.align		4
.L_3:
        /*0018*/ 	.byte	0x04, 0x11
        /*001a*/ 	.short	(.L_5 - .L_4)
	.align		4
.L_4:
        /*001c*/ 	.word	index@(triton_poi_fused_reflection_pad2d_40)
        /*0020*/ 	.word	0x00000000


	//----- nvinfo : EIATTR_MIN_STACK_SIZE
	.align		4
.L_5:
        /*0024*/ 	.byte	0x04, 0x12
        /*0026*/ 	.short	(.L_7 - .L_6)
	.align		4
.L_6:
        /*0028*/ 	.word	index@(triton_poi_fused_reflection_pad2d_40)
        /*002c*/ 	.word	0x00000000
.L_7:


//--------------------- .nv.info.triton_poi_fused_reflection_pad2d_40 --------------------------
	.section	.nv.info.triton_poi_fused_reflection_pad2d_40,"",@"SHT_CUDA_INFO"
	.sectionflags	@""
	.align	4


	//----- nvinfo : EIATTR_CUDA_API_VERSION
	.align		4
        /*0000*/ 	.byte	0x04, 0x37
        /*0002*/ 	.short	(.L_9 - .L_8)
.L_8:
        /*0004*/ 	.word	0x0000007c


	//----- nvinfo : EIATTR_KPARAM_INFO
	.align		4
.L_9:
        /*0008*/ 	.byte	0x04, 0x17
        /*000a*/ 	.short	(.L_11 - .L_10)
.L_10:
        /*000c*/ 	.word	0x00000000
        /*0010*/ 	.short	0x0002
        /*0012*/ 	.short	0x0010
        /*0014*/ 	.byte	0x00, 0xf0, 0x11, 0x00


	//----- nvinfo : EIATTR_KPARAM_INFO
	.align		4
.L_11:
        /*0018*/ 	.byte	0x04, 0x17
        /*001a*/ 	.short	(.L_13 - .L_12)
.L_12:
        /*001c*/ 	.word	0x00000000
        /*0020*/ 	.short	0x0001
        /*0022*/ 	.short	0x0008
        /*0024*/ 	.byte	0x00, 0xf4, 0x21, 0x00


	//----- nvinfo : EIATTR_KPARAM_INFO
	.align		4
.L_13:
        /*0028*/ 	.byte	0x04, 0x17
        /*002a*/ 	.short	(.L_15 - .L_14)
.L_14:
        /*002c*/ 	.word	0x00000000
        /*0030*/ 	.short	0x0000
        /*0032*/ 	.short	0x0000
        /*0034*/ 	.byte	0x00, 0xf4, 0x21, 0x00


	//----- nvinfo : EIATTR_SPARSE_MMA_MASK
	.align		4
.L_15:
        /*0038*/ 	.byte	0x03, 0x50
        /*003a*/ 	.short	0x0000


	//----- nvinfo : EIATTR_MAXREG_COUNT
	.align		4
        /*003c*/ 	.byte	0x03, 0x1b
        /*003e*/ 	.short	0x00ff


	//----- nvinfo : EIATTR_EXIT_INSTR_OFFSETS
	.align		4
        /*0040*/ 	.byte	0x04, 0x1c
        /*0042*/ 	.short	(.L_17 - .L_16)


	//   ....[0]....
.L_16:
        /*0044*/ 	.word	0x00000330


	//   ....[1]....
        /*0048*/ 	.word	0x00000350


	//----- nvinfo : EIATTR_REQNTID
	.align		4
.L_17:
        /*004c*/ 	.byte	0x04, 0x10
        /*004e*/ 	.short	(.L_19 - .L_18)
.L_18:
        /*0050*/ 	.word	0x00000100
        /*0054*/ 	.word	0x00000001
        /*0058*/ 	.word	0x00000001


	//----- nvinfo : EIATTR_CBANK_PARAM_SIZE
	.align		4
.L_19:
        /*005c*/ 	.byte	0x03, 0x19
        /*005e*/ 	.short	0x0014


	//----- nvinfo : EIATTR_PARAM_CBANK
	.align		4
        /*0060*/ 	.byte	0x04, 0x0a
        /*0062*/ 	.short	(.L_21 - .L_20)
	.align		4
.L_20:
        /*0064*/ 	.word	index@(.nv.constant0.triton_poi_fused_reflection_pad2d_40)
        /*0068*/ 	.short	0x0210
        /*006a*/ 	.short	0x0014


	//----- nvinfo : EIATTR_SW_WAR
	.align		4
.L_21:
        /*006c*/ 	.byte	0x04, 0x36
        /*006e*/ 	.short	(.L_23 - .L_22)
.L_22:
        /*0070*/ 	.word	0x00000008
.L_23:


//--------------------- .nv.callgraph             --------------------------
	.section	.nv.callgraph,"",@"SHT_CUDA_CALLGRAPH"
	.align	4
	.sectionentsize	8
	.align		4
        /*0000*/ 	.word	0x00000000
	.align		4
        /*0004*/ 	.word	0xffffffff
	.align		4
        /*0008*/ 	.word	0x00000000
	.align		4
        /*000c*/ 	.word	0xfffffffe
	.align		4
        /*0010*/ 	.word	0x00000000
	.align		4
        /*0014*/ 	.word	0xfffffffd
	.align		4
        /*0018*/ 	.word	0x00000000
	.align		4
        /*001c*/ 	.word	0xfffffffc


//--------------------- .text.triton_poi_fused_reflection_pad2d_40 --------------------------
	.section	.text.triton_poi_fused_reflection_pad2d_40,"ax",@progbits
	.align	128
        .global         triton_poi_fused_reflection_pad2d_40
        .type           triton_poi_fused_reflection_pad2d_40,@function
        .size           triton_poi_fused_reflection_pad2d_40,(.L_x_1 - triton_poi_fused_reflection_pad2d_40)
        .other          triton_poi_fused_reflection_pad2d_40,@"STO_CUDA_ENTRY STV_DEFAULT"
triton_poi_fused_reflection_pad2d_40:
.text.triton_poi_fused_reflection_pad2d_40:
[----:B------:R-:W0:Y:S02]  /*0000*/  LDC R1, c[0x0][0x28] ;  /* 0x00000a00ff017b82 */ /* 0x000e240000000800 */
[----:B------:R-:W1:Y:S01]  /*0010*/  S2R R0, SR_TID.X ;  /* 0x0000000000007919 */ /* 0x000e620000002100 */
[----:B------:R-:W-:Y:S01]  /*0020*/  ULDC.64 UR4, c[0x0][0x208] ;  /* 0x0000820000047ab9 */ /* 0x000fe20000000a00 */
[----:B------:R-:W2:Y:S01]  /*0030*/  S2R R3, SR_CTAID.X ;  /* 0x0000000000037919 */ /* 0x000ea20000002500 */
[----:B-1----:R-:W-:-:S05]  /*0040*/  IMAD.SHL.U32 R0, R0, 0x2, RZ ;  /* 0x0000000200007824 */ /* 0x002fca00078e00ff */
[----:B------:R-:W-:-:S05]  /*0050*/  LOP3.LUT R0, R0, 0x1fe, RZ, 0xc0, !PT ;  /* 0x000001fe00007812 */ /* 0x000fca00078ec0ff */
[----:B--2---:R-:W-:-:S04]  /*0060*/  IMAD R0, R3, 0x200, R0 ;  /* 0x0000020003007824 */ /* 0x004fc800078e0200 */
[C---:B------:R-:W-:Y:S01]  /*0070*/  IMAD.HI R3, R0.reuse, 0x7e8472a9, RZ ;  /* 0x7e8472a900037827 */ /* 0x040fe200078e02ff */
[----:B------:R-:W-:Y:S02]  /*0080*/  IADD3 R2, R0, 0x1, RZ ;  /* 0x0000000100027810 */ /* 0x000fe40007ffe0ff */
[----:B------:R-:W-:Y:S02]  /*0090*/  ISETP.GE.AND P0, PT, R0, 0x418240, PT ;  /* 0x004182400000780c */ /* 0x000fe40003f06270 */
[----:B------:R-:W-:-:S04]  /*00a0*/  SHF.R.U32.HI R4, RZ, 0x1f, R3 ;  /* 0x0000001fff047819 */ /* 0x000fc80000011603 */
[----:B------:R-:W-:Y:S01]  /*00b0*/  LEA.HI.SX32 R5, R3, R4, 0x18 ;  /* 0x0000000403057211 */ /* 0x000fe200078fc2ff */
[----:B------:R-:W-:-:S04]  /*00c0*/  IMAD.HI R3, R2, 0x7e8472a9, RZ ;  /* 0x7e8472a902037827 */ /* 0x000fc800078e02ff */
[----:B------:R-:W-:Y:S01]  /*00d0*/  IMAD.HI R6, R5, 0x7e8472a9, RZ ;  /* 0x7e8472a905067827 */ /* 0x000fe200078e02ff */
[----:B------:R-:W-:-:S04]  /*00e0*/  SHF.R.U32.HI R4, RZ, 0x1f, R3 ;  /* 0x0000001fff047819 */ /* 0x000fc80000011603 */
[----:B------:R-:W-:Y:S02]  /*00f0*/  SHF.R.U32.HI R7, RZ, 0x1f, R6 ;  /* 0x0000001fff077819 */ /* 0x000fe40000011606 */
[----:B------:R-:W-:Y:S01]  /*0100*/  LEA.HI.SX32 R3, R3, R4, 0x18 ;  /* 0x0000000403037211 */ /* 0x000fe200078fc2ff */
[----:B------:R-:W-:Y:S01]  /*0110*/  IMAD R4, R5, -0x206, R0 ;  /* 0xfffffdfa05047824 */ /* 0x000fe200078e0200 */
[----:B------:R-:W-:-:S03]  /*0120*/  LEA.HI.SX32 R6, R6, R7, 0x18 ;  /* 0x0000000706067211 */ /* 0x000fc600078fc2ff */
[----:B------:R-:W-:Y:S02]  /*0130*/  IMAD R3, R3, -0x206, R2 ;  /* 0xfffffdfa03037824 */ /* 0x000fe400078e0202 */
[----:B------:R-:W-:Y:S02]  /*0140*/  IMAD R6, R6, -0x206, R5 ;  /* 0xfffffdfa06067824 */ /* 0x000fe400078e0205 */
[----:B------:R-:W-:Y:S02]  /*0150*/  VIADD R3, R3, 0xfffffffd ;  /* 0xfffffffd03037836 */ /* 0x000fe40000000000 */
[----:B------:R-:W-:Y:S01]  /*0160*/  VIADD R2, R4, 0xfffffffd ;  /* 0xfffffffd04027836 */ /* 0x000fe20000000000 */
[----:B------:R-:W-:Y:S01]  /*0170*/  IADD3 R6, R6, -0x3, RZ ;  /* 0xfffffffd06067810 */ /* 0x000fe20007ffe0ff */
[----:B------:R-:W-:Y:S01]  /*0180*/  IMAD.HI R4, R0, 0xfa1a959, RZ ;  /* 0x0fa1a95900047827 */ /* 0x000fe200078e02ff */
[----:B------:R-:W-:Y:S02]  /*0190*/  IABS R5, R3 ;  /* 0x0000000300057213 */ /* 0x000fe40000000000 */
[----:B------:R-:W-:-:S02]  /*01a0*/  IABS R7, R2 ;  /* 0x0000000200077213 */ /* 0x000fc40000000000 */
[----:B------:R-:W-:Y:S01]  /*01b0*/  IABS R8, R6 ;  /* 0x0000000600087213 */ /* 0x000fe20000000000 */
[----:B------:R-:W1:Y:S01]  /*01c0*/  LDC.64 R2, c[0x0][0x210] ;  /* 0x00008400ff027b82 */ /* 0x000e620000000a00 */
[----:B------:R-:W-:Y:S01]  /*01d0*/  IMAD.MOV.U32 R6, RZ, RZ, R5 ;  /* 0x000000ffff067224 */ /* 0x000fe200078e0005 */
[----:B------:R-:W-:Y:S01]  /*01e0*/  SHF.R.U32.HI R5, RZ, 0x1f, R4 ;  /* 0x0000001fff057819 */ /* 0x000fe20000011604 */
[----:B------:R-:W-:-:S03]  /*01f0*/  VIADD R7, R7, 0xfffffe01 ;  /* 0xfffffe0107077836 */ /* 0x000fc60000000000 */
[----:B------:R-:W-:Y:S02]  /*0200*/  IADD3 R6, R6, -0x1ff, RZ ;  /* 0xfffffe0106067810 */ /* 0x000fe40007ffe0ff */
[----:B------:R-:W-:Y:S01]  /*0210*/  LEA.HI R5, R4, R5, RZ, 0x12 ;  /* 0x0000000504057211 */ /* 0x000fe200078f90ff */
[----:B------:R-:W-:Y:S01]  /*0220*/  VIADD R4, R8, 0xfffffe01 ;  /* 0xfffffe0108047836 */ /* 0x000fe20000000000 */
[----:B------:R-:W-:Y:S02]  /*0230*/  IABS R7, R7 ;  /* 0x0000000700077213 */ /* 0x000fe40000000000 */
[----:B------:R-:W-:Y:S02]  /*0240*/  IABS R8, R6 ;  /* 0x0000000600087213 */ /* 0x000fe40000000000 */
[----:B------:R-:W-:Y:S02]  /*0250*/  LEA R5, R5, 0x3ffff, 0x12 ;  /* 0x0003ffff05057811 */ /* 0x000fe400078e90ff */
[----:B------:R-:W-:-:S02]  /*0260*/  MOV R6, R7 ;  /* 0x0000000700067202 */ /* 0x000fc40000000f00 */
[----:B------:R-:W-:-:S03]  /*0270*/  IABS R7, R4 ;  /* 0x0000000400077213 */ /* 0x000fc60000000000 */
[----:B------:R-:W-:Y:S01]  /*0280*/  IMAD.IADD R4, R5, 0x1, -R6 ;  /* 0x0000000105047824 */ /* 0x000fe200078e0a06 */
[----:B------:R-:W-:Y:S02]  /*0290*/  IADD3 R6, R5, -R8, RZ ;  /* 0x8000000805067210 */ /* 0x000fe40007ffe0ff */
[----:B------:R-:W-:Y:S01]  /*02a0*/  CS2R R8, SRZ ;  /* 0x0000000000087805 */ /* 0x000fe2000001ff00 */
[C---:B------:R-:W-:Y:S02]  /*02b0*/  IMAD R5, R7.reuse, -0x200, R4 ;  /* 0xfffffe0007057824 */ /* 0x040fe400078e0204 */
[----:B------:R-:W-:Y:S02]  /*02c0*/  IMAD R7, R7, -0x200, R6 ;  /* 0xfffffe0007077824 */ /* 0x000fe400078e0206 */
[----:B-1----:R-:W-:-:S04]  /*02d0*/  IMAD.WIDE R4, R5, 0x4, R2 ;  /* 0x0000000405047825 */ /* 0x002fc800078e0202 */
[----:B------:R-:W-:Y:S01]  /*02e0*/  IMAD.WIDE R2, R7, 0x4, R2 ;  /* 0x0000000407027825 */ /* 0x000fe200078e0202 */
[----:B------:R1:W5:Y:S01]  /*02f0*/  @!P0 LDG.E.EL R8, desc[UR4][R4.64] ;  /* 0x0000000404088981 */ /* 0x000362000c2e1900 */
[----:B------:R-:W2:Y:S03]  /*0300*/  LDC.64 R6, c[0x0][0x218] ;  /* 0x00008600ff067b82 */ /* 0x000ea60000000a00 */
[----:B------:R1:W5:Y:S01]  /*0310*/  @!P0 LDG.E.EL R9, desc[UR4][R2.64] ;  /* 0x0000000402098981 */ /* 0x000362000c2e1900 */
[----:B--2---:R-:W-:Y:S01]  /*0320*/  IMAD.WIDE R6, R0, 0x4, R6 ;  /* 0x0000000400067825 */ /* 0x004fe200078e0206 */
[----:B-1----:R-:W-:Y:S06]  /*0330*/  @P0 EXIT ;  /* 0x000000000000094d */ /* 0x002fec0003800000 */
[----:B-----5:R-:W-:Y:S01]  /*0340*/  STG.E.64 desc[UR4][R6.64], R8 ;  /* 0x0000000806007986 */ /* 0x020fe2000c101b04 */
[----:B------:R-:W-:Y:S05]  /*0350*/  EXIT ;  /* 0x000000000000794d */ /* 0x000fea0003800000 */
.L_x_0:
[----:B------:R-:W-:-:S00]  /*0360*/  BRA `(.L_x_0) ;  /* 0xfffffffc00fc7947 */ /* 0x000fc0000383ffff */
[----:B------:R-:W-:-:S00]  /*0370*/  NOP ;  /* 0x0000000000007918 */ /* 0x000fc00000000000 */
        /* <DEDUP_REMOVED lines=8> */
.L_x_1:


//--------------------- .nv.constant0.triton_poi_fused_reflection_pad2d_40 --------------------------
	.section	.nv.constant0.triton_poi_fused_reflection_pad2d_40,"a",@progbits
	.sectionflags	@""
	.align	4
.nv.constant0.triton_poi_fused_reflection_pad2d_40:
	.zero		548
